	.headerflags	@"EF_CUDA_TEXMODE_UNIFIED EF_CUDA_64BIT_ADDRESS EF_CUDA_ACCELERATORS EF_CUDA_SM90 EF_CUDA_VIRTUAL_SM(EF_CUDA_SM90)"
	.elftype	@"ET_EXEC"


//--------------------- .nv.info                  --------------------------
	.section	.nv.info,"",@"SHT_CUDA_INFO"
	.align	4


	//----- nvinfo : EIATTR_REGCOUNT
	.align		4
        /*0000*/ 	.byte	0x04, 0x2f
        /*0002*/ 	.short	(.L_1 - .L_0)
	.align		4
.L_0:
        /*0004*/ 	.word	index@(triton_poi_fused_convolution_max_pool2d_with_indices_relu_7)
        /*0008*/ 	.word	0x00000028


	//----- nvinfo : EIATTR_MIN_STACK_SIZE
	.align		4
.L_1:
        /*000c*/ 	.byte	0x04, 0x12
        /*000e*/ 	.short	(.L_3 - .L_2)
	.align		4
.L_2:
        /*0010*/ 	.word	index@(triton_poi_fused_convolution_max_pool2d_with_indices_relu_7)
        /*0014*/ 	.word	0x00000000


	//----- nvinfo : EIATTR_FRAME_SIZE
	.align		4
.L_3:
        /*0018*/ 	.byte	0x04, 0x11
        /*001a*/ 	.short	(.L_5 - .L_4)
	.align		4
.L_4:
        /*001c*/ 	.word	index@(triton_poi_fused_convolution_max_pool2d_with_indices_relu_7)
        /*0020*/ 	.word	0x00000000


	//----- nvinfo : EIATTR_MIN_STACK_SIZE
	.align		4
.L_5:
        /*0024*/ 	.byte	0x04, 0x12
        /*0026*/ 	.short	(.L_7 - .L_6)
	.align		4
.L_6:
        /*0028*/ 	.word	index@(triton_poi_fused_convolution_max_pool2d_with_indices_relu_7)
        /*002c*/ 	.word	0x00000000
.L_7:


//--------------------- .nv.info.triton_poi_fused_convolution_max_pool2d_with_indices_relu_7 --------------------------
	.section	.nv.info.triton_poi_fused_convolution_max_pool2d_with_indices_relu_7,"",@"SHT_CUDA_INFO"
	.sectionflags	@""
	.align	4


	//----- nvinfo : EIATTR_CUDA_API_VERSION
	.align		4
        /*0000*/ 	.byte	0x04, 0x37
        /*0002*/ 	.short	(.L_9 - .L_8)
.L_8:
        /*0004*/ 	.word	0x0000007c


	//----- nvinfo : EIATTR_KPARAM_INFO
	.align		4
.L_9:
        /*0008*/ 	.byte	0x04, 0x17
        /*000a*/ 	.short	(.L_11 - .L_10)
.L_10:
        /*000c*/ 	.word	0x00000000
        /*0010*/ 	.short	0x0005
        /*0012*/ 	.short	0x0024
        /*0014*/ 	.byte	0x00, 0xf0, 0x11, 0x00


	//----- nvinfo : EIATTR_KPARAM_INFO
	.align		4
.L_11:
        /*0018*/ 	.byte	0x04, 0x17
        /*001a*/ 	.short	(.L_13 - .L_12)
.L_12:
        /*001c*/ 	.word	0x00000000
        /*0020*/ 	.short	0x0004
        /*0022*/ 	.short	0x0020
        /*0024*/ 	.byte	0x00, 0xf0, 0x11, 0x00


	//----- nvinfo : EIATTR_KPARAM_INFO
	.align		4
.L_13:
        /*0028*/ 	.byte	0x04, 0x17
        /*002a*/ 	.short	(.L_15 - .L_14)
.L_14:
        /*002c*/ 	.word	0x00000000
        /*0030*/ 	.short	0x0003
        /*0032*/ 	.short	0x0018
        /*0034*/ 	.byte	0x00, 0xf4, 0x21, 0x00


	//----- nvinfo : EIATTR_KPARAM_INFO
	.align		4
.L_15:
        /*0038*/ 	.byte	0x04, 0x17
        /*003a*/ 	.short	(.L_17 - .L_16)
.L_16:
        /*003c*/ 	.word	0x00000000
        /*0040*/ 	.short	0x0002
        /*0042*/ 	.short	0x0010
        /*0044*/ 	.byte	0x00, 0xf4, 0x21, 0x00


	//----- nvinfo : EIATTR_KPARAM_INFO
	.align		4
.L_17:
        /*0048*/ 	.byte	0x04, 0x17
        /*004a*/ 	.short	(.L_19 - .L_18)
.L_18:
        /*004c*/ 	.word	0x00000000
        /*0050*/ 	.short	0x0001
        /*0052*/ 	.short	0x0008
        /*0054*/ 	.byte	0x00, 0xf4, 0x21, 0x00


	//----- nvinfo : EIATTR_KPARAM_INFO
	.align		4
.L_19:
        /*0058*/ 	.byte	0x04, 0x17
        /*005a*/ 	.short	(.L_21 - .L_20)
.L_20:
        /*005c*/ 	.word	0x00000000
        /*0060*/ 	.short	0x0000
        /*0062*/ 	.short	0x0000
        /*0064*/ 	.byte	0x00, 0xf4, 0x21, 0x00


	//----- nvinfo : EIATTR_SPARSE_MMA_MASK
	.align		4
.L_21:
        /*0068*/ 	.byte	0x03, 0x50
        /*006a*/ 	.short	0x0000


	//----- nvinfo : EIATTR_MAXREG_COUNT
	.align		4
        /*006c*/ 	.byte	0x03, 0x1b
        /*006e*/ 	.short	0x00ff


	//----- nvinfo : EIATTR_EXIT_INSTR_OFFSETS
	.align		4
        /*0070*/ 	.byte	0x04, 0x1c
        /*0072*/ 	.short	(.L_23 - .L_22)


	//   ....[0]....
.L_22:
        /*0074*/ 	.word	0x00000d00


	//   ....[1]....
        /*0078*/ 	.word	0x00000d20


	//----- nvinfo : EIATTR_REQNTID
	.align		4
.L_23:
        /*007c*/ 	.byte	0x04, 0x10
        /*007e*/ 	.short	(.L_25 - .L_24)
.L_24:
        /*0080*/ 	.word	0x00000100
        /*0084*/ 	.word	0x00000001
        /*0088*/ 	.word	0x00000001


	//----- nvinfo : EIATTR_CBANK_PARAM_SIZE
	.align		4
.L_25:
        /*008c*/ 	.byte	0x03, 0x19
        /*008e*/ 	.short	0x0028


	//----- nvinfo : EIATTR_PARAM_CBANK
	.align		4
        /*0090*/ 	.byte	0x04, 0x0a
        /*0092*/ 	.short	(.L_27 - .L_26)
	.align		4
.L_26:
        /*0094*/ 	.word	index@(.nv.constant0.triton_poi_fused_convolution_max_pool2d_with_indices_relu_7)
        /*0098*/ 	.short	0x0210
        /*009a*/ 	.short	0x0028


	//----- nvinfo : EIATTR_SW_WAR
	.align		4
.L_27:
        /*009c*/ 	.byte	0x04, 0x36
        /*009e*/ 	.short	(.L_29 - .L_28)
.L_28:
        /*00a0*/ 	.word	0x00000008
.L_29:


//--------------------- .nv.callgraph             --------------------------
	.section	.nv.callgraph,"",@"SHT_CUDA_CALLGRAPH"
	.align	4
	.sectionentsize	8
	.align		4
        /*0000*/ 	.word	0x00000000
	.align		4
        /*0004*/ 	.word	0xffffffff
	.align		4
        /*0008*/ 	.word	0x00000000
	.align		4
        /*000c*/ 	.word	0xfffffffe
	.align		4
        /*0010*/ 	.word	0x00000000
	.align		4
        /*0014*/ 	.word	0xfffffffd
	.align		4
        /*0018*/ 	.word	0x00000000
	.align		4
        /*001c*/ 	.word	0xfffffffc


//--------------------- .text.triton_poi_fused_convolution_max_pool2d_with_indices_relu_7 --------------------------
	.section	.text.triton_poi_fused_convolution_max_pool2d_with_indices_relu_7,"ax",@progbits
	.sectionflags	@"SHF_BARRIERS=1"
	.align	128
        .global         triton_poi_fused_convolution_max_pool2d_with_indices_relu_7
        .type           triton_poi_fused_convolution_max_pool2d_with_indices_relu_7,@function
        .size           triton_poi_fused_convolution_max_pool2d_with_indices_relu_7,(.L_x_1 - triton_poi_fused_convolution_max_pool2d_with_indices_relu_7)
        .other          triton_poi_fused_convolution_max_pool2d_with_indices_relu_7,@"STO_CUDA_ENTRY STV_DEFAULT"
triton_poi_fused_convolution_max_pool2d_with_indices_relu_7:
.text.triton_poi_fused_convolution_max_pool2d_with_indices_relu_7:
[----:B------:R-:W0:Y:S01]  /*0000*/  LDC R1, c[0x0][0x28] ;  /* 0x00000a00ff017b82 */ /* 0x000e220000000800 */
[----:B------:R-:W1:Y:S07]  /*0010*/  S2R R27, SR_CTAID.Y ;  /* 0x00000000001b7919 */ /* 0x000e6e0000002600 */
[----:B------:R-:W2:Y:S01]  /*0020*/  LDC.64 R2, c[0x0][0x218] ;  /* 0x00008600ff027b82 */ /* 0x000ea20000000a00 */
[----:B------:R-:W-:Y:S02]  /*0030*/  CS2R R20, SRZ ;  /* 0x0000000000147805 */ /* 0x000fe4000001ff00 */
[----:B------:R-:W-:Y:S01]  /*0040*/  CS2R R22, SRZ ;  /* 0x0000000000167805 */ /* 0x000fe2000001ff00 */
[----:B------:R-:W3:Y:S01]  /*0050*/  S2R R25, SR_TID.X ;  /* 0x0000000000197919 */ /* 0x000ee20000002100 */
[----:B------:R-:W-:-:S02]  /*0060*/  CS2R R16, SRZ ;  /* 0x0000000000107805 */ /* 0x000fc4000001ff00 */
[----:B------:R-:W-:Y:S01]  /*0070*/  CS2R R18, SRZ ;  /* 0x0000000000127805 */ /* 0x000fe2000001ff00 */
[----:B------:R-:W-:Y:S01]  /*0080*/  ULDC.64 UR6, c[0x0][0x208] ;  /* 0x0000820000067ab9 */ /* 0x000fe20000000a00 */
[----:B------:R-:W4:Y:S01]  /*0090*/  S2R R24, SR_CTAID.X ;  /* 0x0000000000187919 */ /* 0x000f220000002500 */
[----:B------:R-:W5:Y:S01]  /*00a0*/  LDC.64 R30, c[0x0][0x210] ;  /* 0x00008400ff1e7b82 */ /* 0x000f620000000a00 */
[----:B-1----:R-:W-:Y:S02]  /*00b0*/  IMAD.SHL.U32 R27, R27, 0x10, RZ ;  /* 0x000000101b1b7824 */ /* 0x002fe400078e00ff */
[----:B---3--:R-:W-:Y:S01]  /*00c0*/  IMAD.SHL.U32 R26, R25, 0x4, RZ ;  /* 0x00000004191a7824 */ /* 0x008fe200078e00ff */
[----:B------:R-:W-:-:S04]  /*00d0*/  SHF.R.U32.HI R29, RZ, 0x2, R25 ;  /* 0x00000002ff1d7819 */ /* 0x000fc80000011619 */
[----:B------:R-:W-:Y:S02]  /*00e0*/  LOP3.LUT R0, R27, 0xc, R26, 0xf8, !PT ;  /* 0x0000000c1b007812 */ /* 0x000fe400078ef81a */
[----:B------:R-:W-:Y:S02]  /*00f0*/  SGXT.U32 R29, R29, 0x6 ;  /* 0x000000061d1d781a */ /* 0x000fe40000000000 */
[----:B------:R-:W-:Y:S02]  /*0100*/  SHF.R.S32.HI R5, RZ, 0x1f, R0 ;  /* 0x0000001fff057819 */ /* 0x000fe40000011400 */
[----:B----4-:R-:W-:Y:S02]  /*0110*/  PRMT R28, R29, 0x6540, R24 ;  /* 0x000065401d1c7816 */ /* 0x010fe40000000018 */
[----:B------:R-:W-:Y:S02]  /*0120*/  LEA.HI R5, R5, R0, RZ, 0x7 ;  /* 0x0000000005057211 */ /* 0x000fe400078f38ff */
[----:B------:R-:W-:-:S02]  /*0130*/  ISETP.GE.AND P0, PT, R0, 0x200, PT ;  /* 0x000002000000780c */ /* 0x000fc40003f06270 */
[C---:B------:R-:W-:Y:S01]  /*0140*/  LOP3.LUT R7, R5.reuse, 0xffffff80, RZ, 0xc0, !PT ;  /* 0xffffff8005077812 */ /* 0x040fe200078ec0ff */
[----:B------:R-:W-:-:S04]  /*0150*/  IMAD.SHL.U32 R5, R5, 0x400, RZ ;  /* 0x0000040005057824 */ /* 0x000fc800078e00ff */
[----:B------:R-:W-:Y:S01]  /*0160*/  IMAD.IADD R7, R0, 0x1, -R7 ;  /* 0x0000000100077824 */ /* 0x000fe200078e0a07 */
[----:B------:R-:W-:Y:S02]  /*0170*/  LOP3.LUT R4, R5, 0xfffe0000, RZ, 0xc0, !PT ;  /* 0xfffe000005047812 */ /* 0x000fe400078ec0ff */
[----:B------:R-:W-:Y:S01]  /*0180*/  LOP3.LUT R0, R28, 0x40, RZ, 0xfc, !PT ;  /* 0x000000401c007812 */ /* 0x000fe200078efcff */
[----:B--2---:R-:W-:-:S03]  /*0190*/  IMAD.WIDE R2, R7, 0x4, R2 ;  /* 0x0000000407027825 */ /* 0x004fc600078e0202 */
[----:B------:R-:W-:Y:S01]  /*01a0*/  ISETP.LT.AND P4, PT, R0, 0x400, !P0 ;  /* 0x000004000000780c */ /* 0x000fe20004781270 */
[----:B------:R-:W-:Y:S01]  /*01b0*/  IMAD.IADD R13, R7, 0x1, R4 ;  /* 0x00000001070d7824 */ /* 0x000fe200078e0204 */
[C---:B------:R-:W-:Y:S01]  /*01c0*/  LOP3.LUT R12, R28.reuse, 0x80, RZ, 0xfc, !PT ;  /* 0x000000801c0c7812 */ /* 0x040fe200078efcff */
[----:B------:R1:W2:Y:S01]  /*01d0*/  @!P0 LDG.E.EL.128 R20, desc[UR6][R2.64] ;  /* 0x0000000602148981 */ /* 0x0002a2000c2e1d00 */
[----:B------:R-:W-:Y:S01]  /*01e0*/  LOP3.LUT R14, R28, 0xc0, RZ, 0xfc, !PT ;  /* 0x000000c01c0e7812 */ /* 0x000fe200078efcff */
[----:B------:R-:W-:Y:S01]  /*01f0*/  IMAD R0, R0, 0x80, R13 ;  /* 0x0000008000007824 */ /* 0x000fe200078e020d */
[----:B------:R-:W-:Y:S02]  /*0200*/  ISETP.LT.AND P3, PT, R12, 0x400, !P0 ;  /* 0x000004000c00780c */ /* 0x000fe40004761270 */
[----:B------:R-:W-:Y:S01]  /*0210*/  ISETP.LT.AND P2, PT, R14, 0x400, !P0 ;  /* 0x000004000e00780c */ /* 0x000fe20004741270 */
[----:B-----5:R-:W-:Y:S01]  /*0220*/  IMAD.WIDE R6, R0, 0x4, R30 ;  /* 0x0000000400067825 */ /* 0x020fe200078e021e */
[----:B------:R-:W-:-:S03]  /*0230*/  ISETP.LT.AND P0, PT, R28, 0x400, !P0 ;  /* 0x000004001c00780c */ /* 0x000fc60004701270 */
[--C-:B-1----:R-:W-:Y:S01]  /*0240*/  IMAD R2, R12, 0x80, R13.reuse ;  /* 0x000000800c027824 */ /* 0x102fe200078e020d */
[----:B------:R1:W2:Y:S01]  /*0250*/  @P4 LDG.E.EL.128 R16, desc[UR6][R6.64] ;  /* 0x0000000606104981 */ /* 0x0002a2000c2e1d00 */
[----:B------:R-:W-:Y:S01]  /*0260*/  IMAD R3, R14, 0x80, R13 ;  /* 0x000000800e037824 */ /* 0x000fe200078e020d */
[----:B------:R-:W-:Y:S02]  /*0270*/  CS2R R8, SRZ ;  /* 0x0000000000087805 */ /* 0x000fe4000001ff00 */
[----:B------:R-:W-:Y:S02]  /*0280*/  CS2R R10, SRZ ;  /* 0x00000000000a7805 */ /* 0x000fe4000001ff00 */
[----:B------:R-:W-:Y:S01]  /*0290*/  CS2R R4, SRZ ;  /* 0x0000000000047805 */ /* 0x000fe2000001ff00 */
[----:B------:R-:W-:Y:S01]  /*02a0*/  IMAD.WIDE R36, R2, 0x4, R30 ;  /* 0x0000000402247825 */ /* 0x000fe200078e021e */
[----:B------:R-:W-:-:S03]  /*02b0*/  CS2R R14, SRZ ;  /* 0x00000000000e7805 */ /* 0x000fc6000001ff00 */
[----:B------:R-:W-:Y:S01]  /*02c0*/  IMAD.WIDE R34, R3, 0x4, R30 ;  /* 0x0000000403227825 */ /* 0x000fe200078e021e */
[----:B-1----:R-:W-:Y:S01]  /*02d0*/  CS2R R6, SRZ ;  /* 0x0000000000067805 */ /* 0x002fe2000001ff00 */
[----:B------:R-:W3:Y:S02]  /*02e0*/  @P3 LDG.E.EL.128 R8, desc[UR6][R36.64] ;  /* 0x0000000624083981 */ /* 0x000ee4000c2e1d00 */
[----:B------:R-:W-:Y:S01]  /*02f0*/  IMAD R28, R28, 0x80, R13 ;  /* 0x000000801c1c7824 */ /* 0x000fe200078e020d */
[----:B------:R-:W-:Y:S02]  /*0300*/  CS2R R12, SRZ ;  /* 0x00000000000c7805 */ /* 0x000fe4000001ff00 */
[----:B------:R1:W4:Y:S01]  /*0310*/  @P2 LDG.E.EL.128 R4, desc[UR6][R34.64] ;  /* 0x0000000622042981 */ /* 0x000322000c2e1d00 */
[----:B------:R-:W-:-:S05]  /*0320*/  IMAD.WIDE R30, R28, 0x4, R30 ;  /* 0x000000041c1e7825 */ /* 0x000fca00078e021e */
[----:B------:R5:W4:Y:S01]  /*0330*/  @P0 LDG.E.EL.128 R12, desc[UR6][R30.64] ;  /* 0x000000061e0c0981 */ /* 0x000b22000c2e1d00 */
[----:B------:R-:W1:Y:S01]  /*0340*/  S2R R33, SR_TID.X ;  /* 0x0000000000217919 */ /* 0x000e620000002100 */
[----:B------:R-:W1:Y:S01]  /*0350*/  S2UR UR5, SR_CgaCtaId ;  /* 0x00000000000579c3 */ /* 0x000e620000008800 */
[----:B------:R-:W-:Y:S01]  /*0360*/  UMOV UR4, 0x400 ;  /* 0x0000040000047882 */ /* 0x000fe20000000000 */
[----:B01----:R-:W-:Y:S01]  /*0370*/  IMAD.SHL.U32 R32, R33, 0x400, RZ ;  /* 0x0000040021207824 */ /* 0x003fe200078e00ff */
[----:B------:R-:W-:-:S04]  /*0380*/  UPRMT UR4, UR5, 0x654, UR4 ;  /* 0x0000065405047896 */ /* 0x000fc80008000004 */
[----:B------:R-:W-:-:S04]  /*0390*/  LOP3.LUT R32, R32, 0xc00, RZ, 0xc0, !PT ;  /* 0x00000c0020207812 */ /* 0x000fc800078ec0ff */
[C---:B------:R-:W-:Y:S02]  /*03a0*/  LOP3.LUT R34, R32.reuse, R29, RZ, 0xfc, !PT ;  /* 0x0000001d20227212 */ /* 0x040fe400078efcff */
[C---:B------:R-:W-:Y:S02]  /*03b0*/  LOP3.LUT R29, R32.reuse, 0x100, RZ, 0xfc, !PT ;  /* 0x00000100201d7812 */ /* 0x040fe400078efcff */
[C---:B------:R-:W-:Y:S02]  /*03c0*/  LOP3.LUT R35, R32.reuse, 0x200, RZ, 0xfc, !PT ;  /* 0x0000020020237812 */ /* 0x040fe400078efcff */
[C---:B------:R-:W-:Y:S02]  /*03d0*/  LOP3.LUT R36, R32.reuse, 0x300, RZ, 0xfc, !PT ;  /* 0x0000030020247812 */ /* 0x040fe400078efcff */
[----:B------:R-:W-:Y:S02]  /*03e0*/  LEA.HI R29, R29, UR4, RZ, 0x1a ;  /* 0x000000041d1d7c11 */ /* 0x000fe4000f8fd0ff */
[----:B-----5:R-:W-:-:S02]  /*03f0*/  LEA.HI R31, R32, UR4, RZ, 0x1a ;  /* 0x00000004201f7c11 */ /* 0x020fc4000f8fd0ff */
[----:B------:R-:W-:Y:S02]  /*0400*/  LEA.HI R35, R35, UR4, RZ, 0x1a ;  /* 0x0000000423237c11 */ /* 0x000fe4000f8fd0ff */
[----:B------:R-:W-:Y:S01]  /*0410*/  LEA.HI R37, R36, UR4, RZ, 0x1a ;  /* 0x0000000424257c11 */ /* 0x000fe2000f8fd0ff */
[C---:B------:R-:W-:Y:S02]  /*0420*/  IMAD R32, R34.reuse, 0x4, R29 ;  /* 0x0000000422207824 */ /* 0x040fe400078e021d */
[C---:B------:R-:W-:Y:S02]  /*0430*/  IMAD R31, R34.reuse, 0x4, R31 ;  /* 0x00000004221f7824 */ /* 0x040fe400078e021f */
[C---:B------:R-:W-:Y:S02]  /*0440*/  IMAD R29, R34.reuse, 0x4, R35 ;  /* 0x00000004221d7824 */ /* 0x040fe400078e0223 */
[----:B------:R-:W-:Y:S01]  /*0450*/  IMAD R30, R34, 0x4, R37 ;  /* 0x00000004221e7824 */ /* 0x000fe200078e0225 */
[C---:B--2---:R-:W-:Y:S01]  /*0460*/  FSETP.GEU.AND P6, PT, R20.reuse, -R16, PT ;  /* 0x800000101400720b */ /* 0x044fe20003fce000 */
[C---:B------:R-:W-:Y:S01]  /*0470*/  FADD R16, R20.reuse, R16 ;  /* 0x0000001014107221 */ /* 0x040fe20000000000 */
[C---:B---3--:R-:W-:Y:S01]  /*0480*/  FADD R34, R20.reuse, R8 ;  /* 0x0000000814227221 */ /* 0x048fe20000000000 */
[----:B------:R-:W-:-:S02]  /*0490*/  FSETP.GEU.AND P1, PT, R20, -R8, PT ;  /* 0x800000081400720b */ /* 0x000fc40003f2e000 */
[C---:B----4-:R-:W-:Y:S01]  /*04a0*/  FSETP.GEU.AND P5, PT, R20.reuse, -R4, PT ;  /* 0x800000041400720b */ /* 0x050fe20003fae000 */
[----:B------:R-:W-:Y:S01]  /*04b0*/  FADD R4, R20, R4 ;  /* 0x0000000414047221 */ /* 0x000fe20000000000 */
[----:B------:R-:W-:Y:S02]  /*04c0*/  FSEL R8, R16, RZ, P6 ;  /* 0x000000ff10087208 */ /* 0x000fe40003000000 */
[C---:B------:R-:W-:Y:S01]  /*04d0*/  FSETP.GEU.AND P6, PT, R20.reuse, -R12, PT ;  /* 0x8000000c1400720b */ /* 0x040fe20003fce000 */
[----:B------:R-:W-:Y:S01]  /*04e0*/  FADD R16, R20, R12 ;  /* 0x0000000c14107221 */ /* 0x000fe20000000000 */
[----:B------:R-:W-:Y:S01]  /*04f0*/  FSEL R12, R34, RZ, P1 ;  /* 0x000000ff220c7208 */ /* 0x000fe20000800000 */
[C---:B------:R-:W-:Y:S01]  /*0500*/  FADD R34, R21.reuse, R9 ;  /* 0x0000000915227221 */ /* 0x040fe20000000000 */
[----:B------:R-:W-:Y:S02]  /*0510*/  FSEL R4, R4, RZ, P5 ;  /* 0x000000ff04047208 */ /* 0x000fe40002800000 */
[C---:B------:R-:W-:Y:S01]  /*0520*/  FSETP.GEU.AND P5, PT, R21.reuse, -R9, PT ;  /* 0x800000091500720b */ /* 0x040fe20003fae000 */
[C---:B------:R-:W-:Y:S01]  /*0530*/  FADD R20, R21.reuse, R17 ;  /* 0x0000001115147221 */ /* 0x040fe20000000000 */
[C---:B------:R-:W-:Y:S01]  /*0540*/  FSETP.GEU.AND P1, PT, R21.reuse, -R17, PT ;  /* 0x800000111500720b */ /* 0x040fe20003f2e000 */
[----:B------:R-:W-:Y:S01]  /*0550*/  FADD R17, R21, R13 ;  /* 0x0000000d15117221 */ /* 0x000fe20000000000 */
[----:B------:R-:W-:-:S02]  /*0560*/  FSEL R16, R16, RZ, P6 ;  /* 0x000000ff10107208 */ /* 0x000fc40003000000 */
[----:B------:R-:W-:Y:S02]  /*0570*/  FSETP.GEU.AND P6, PT, R21, -R13, PT ;  /* 0x8000000d1500720b */ /* 0x000fe40003fce000 */
[----:B------:R-:W-:Y:S02]  /*0580*/  FSEL R13, R34, RZ, P5 ;  /* 0x000000ff220d7208 */ /* 0x000fe40002800000 */
[C---:B------:R-:W-:Y:S01]  /*0590*/  FSETP.GEU.AND P5, PT, R22.reuse, -R18, PT ;  /* 0x800000121600720b */ /* 0x040fe20003fae000 */
[----:B------:R-:W-:Y:S01]  /*05a0*/  FADD R18, R22, R18 ;  /* 0x0000001216127221 */ /* 0x000fe20000000000 */
[----:B------:R-:W-:Y:S01]  /*05b0*/  FSEL R9, R20, RZ, P1 ;  /* 0x000000ff14097208 */ /* 0x000fe20000800000 */
[C---:B------:R-:W-:Y:S01]  /*05c0*/  FADD R20, R22.reuse, R10 ;  /* 0x0000000a16147221 */ /* 0x040fe20000000000 */
[----:B------:R-:W-:Y:S01]  /*05d0*/  FSEL R17, R17, RZ, P6 ;  /* 0x000000ff11117208 */ /* 0x000fe20003000000 */
[----:B------:R-:W-:Y:S01]  /*05e0*/  STS [R31], R16 ;  /* 0x000000101f007388 */ /* 0x000fe20000000800 */
[----:B------:R-:W-:Y:S01]  /*05f0*/  FSETP.GEU.AND P6, PT, R22, -R10, PT ;  /* 0x8000000a1600720b */ /* 0x000fe20003fce000 */
[----:B------:R-:W0:Y:S01]  /*0600*/  LDC.64 R34, c[0x0][0x220] ;  /* 0x00008800ff227b82 */ /* 0x000e220000000a00 */
[----:B------:R-:W-:Y:S01]  /*0610*/  FSEL R10, R18, RZ, P5 ;  /* 0x000000ff120a7208 */ /* 0x000fe20002800000 */
[C---:B------:R-:W-:Y:S01]  /*0620*/  FADD R18, R22.reuse, R14 ;  /* 0x0000000e16127221 */ /* 0x040fe20000000000 */
[----:B------:R-:W-:-:S02]  /*0630*/  FSETP.GEU.AND P5, PT, R22, -R14, PT ;  /* 0x8000000e1600720b */ /* 0x000fc40003fae000 */
[----:B------:R-:W-:Y:S02]  /*0640*/  FSEL R14, R20, RZ, P6 ;  /* 0x000000ff140e7208 */ /* 0x000fe40003000000 */
[C---:B------:R-:W-:Y:S01]  /*0650*/  FSETP.GEU.AND P6, PT, R23.reuse, -R19, PT ;  /* 0x800000131700720b */ /* 0x040fe20003fce000 */
[----:B------:R-:W-:Y:S01]  /*0660*/  FADD R19, R23, R19 ;  /* 0x0000001317137221 */ /* 0x000fe20000000000 */
[C---:B------:R-:W-:Y:S01]  /*0670*/  FSETP.GEU.AND P1, PT, R21.reuse, -R5, PT ;  /* 0x800000051500720b */ /* 0x040fe20003f2e000 */
[----:B------:R-:W-:Y:S01]  /*0680*/  FADD R5, R21, R5 ;  /* 0x0000000515057221 */ /* 0x000fe20000000000 */
[----:B------:R-:W-:Y:S01]  /*0690*/  FSEL R18, R18, RZ, P5 ;  /* 0x000000ff12127208 */ /* 0x000fe20002800000 */
[C---:B------:R-:W-:Y:S01]  /*06a0*/  FADD R21, R23.reuse, R11 ;  /* 0x0000000b17157221 */ /* 0x040fe20000000000 */
[----:B------:R-:W-:Y:S02]  /*06b0*/  FSETP.GEU.AND P5, PT, R23, -R11, PT ;  /* 0x8000000b1700720b */ /* 0x000fe40003fae000 */
[----:B------:R-:W-:Y:S01]  /*06c0*/  FSEL R11, R19, RZ, P6 ;  /* 0x000000ff130b7208 */ /* 0x000fe20003000000 */
[C---:B------:R-:W-:Y:S01]  /*06d0*/  FADD R19, R23.reuse, R15 ;  /* 0x0000000f17137221 */ /* 0x040fe20000000000 */
[----:B------:R-:W-:Y:S01]  /*06e0*/  FSETP.GEU.AND P6, PT, R23, -R15, PT ;  /* 0x8000000f1700720b */ /* 0x000fe20003fce000 */
[----:B------:R-:W-:Y:S03]  /*06f0*/  STS [R32+0x400], R17 ;  /* 0x0004001120007388 */ /* 0x000fe60000000800 */
[----:B------:R-:W-:Y:S01]  /*0700*/  FSEL R19, R19, RZ, P6 ;  /* 0x000000ff13137208 */ /* 0x000fe20003000000 */
[----:B------:R-:W-:Y:S01]  /*0710*/  STS [R29+0x800], R18 ;  /* 0x000800121d007388 */ /* 0x000fe20000000800 */
[----:B------:R-:W-:-:S02]  /*0720*/  FSEL R15, R21, RZ, P5 ;  /* 0x000000ff150f7208 */ /* 0x000fc40002800000 */
[C---:B------:R-:W-:Y:S01]  /*0730*/  FSETP.GEU.AND P5, PT, R22.reuse, -R6, PT ;  /* 0x800000061600720b */ /* 0x040fe20003fae000 */
[----:B------:R-:W-:Y:S01]  /*0740*/  STS [R30+0xc00], R19 ;  /* 0x000c00131e007388 */ /* 0x000fe20000000800 */
[----:B------:R-:W-:Y:S01]  /*0750*/  FADD R6, R22, R6 ;  /* 0x0000000616067221 */ /* 0x000fe20000000000 */
[C---:B------:R-:W-:Y:S01]  /*0760*/  FSETP.GEU.AND P6, PT, R23.reuse, -R7, PT ;  /* 0x800000071700720b */ /* 0x040fe20003fce000 */
[----:B------:R-:W-:Y:S01]  /*0770*/  FADD R7, R23, R7 ;  /* 0x0000000717077221 */ /* 0x000fe20000000000 */
[----:B------:R-:W-:Y:S01]  /*0780*/  STS [R31+0x100], R8 ;  /* 0x000100081f007388 */ /* 0x000fe20000000800 */
[----:B------:R-:W-:-:S03]  /*0790*/  FSEL R5, R5, RZ, P1 ;  /* 0x000000ff05057208 */ /* 0x000fc60000800000 */
[----:B------:R-:W-:Y:S01]  /*07a0*/  STS [R32+0x500], R9 ;  /* 0x0005000920007388 */ /* 0x000fe20000000800 */
[----:B------:R-:W-:-:S03]  /*07b0*/  FSEL R6, R6, RZ, P5 ;  /* 0x000000ff06067208 */ /* 0x000fc60002800000 */
[----:B------:R-:W-:Y:S01]  /*07c0*/  STS [R29+0x900], R10 ;  /* 0x0009000a1d007388 */ /* 0x000fe20000000800 */
[----:B------:R-:W-:-:S03]  /*07d0*/  FSEL R7, R7, RZ, P6 ;  /* 0x000000ff07077208 */ /* 0x000fc60003000000 */
[----:B------:R-:W-:Y:S04]  /*07e0*/  STS [R30+0xd00], R11 ;  /* 0x000d000b1e007388 */ /* 0x000fe80000000800 */
[----:B------:R-:W-:Y:S04]  /*07f0*/  STS [R31+0x200], R12 ;  /* 0x0002000c1f007388 */ /* 0x000fe80000000800 */
[----:B------:R-:W-:Y:S04]  /*0800*/  STS [R32+0x600], R13 ;  /* 0x0006000d20007388 */ /* 0x000fe80000000800 */
[----:B------:R-:W-:Y:S04]  /*0810*/  STS [R29+0xa00], R14 ;  /* 0x000a000e1d007388 */ /* 0x000fe80000000800 */
[----:B------:R-:W-:Y:S04]  /*0820*/  STS [R30+0xe00], R15 ;  /* 0x000e000f1e007388 */ /* 0x000fe80000000800 */
[----:B------:R1:W-:Y:S04]  /*0830*/  STS [R31+0x300], R4 ;  /* 0x000300041f007388 */ /* 0x0003e80000000800 */
[----:B------:R-:W-:Y:S01]  /*0840*/  STS [R32+0x700], R5 ;  /* 0x0007000520007388 */ /* 0x000fe20000000800 */
[----:B------:R-:W-:-:S03]  /*0850*/  IMAD.SHL.U32 R20, R33, 0x4, RZ ;  /* 0x0000000421147824 */ /* 0x000fc600078e00ff */
[----:B------:R2:W-:Y:S04]  /*0860*/  STS [R29+0xb00], R6 ;  /* 0x000b00061d007388 */ /* 0x0005e80000000800 */
[----:B------:R3:W-:Y:S01]  /*0870*/  STS [R30+0xf00], R7 ;  /* 0x000f00071e007388 */ /* 0x0007e20000000800 */
[----:B------:R-:W-:-:S04]  /*0880*/  SHF.R.U32.HI R21, RZ, 0x8, R20 ;  /* 0x00000008ff157819 */ /* 0x000fc80000011614 */
[----:B------:R-:W-:Y:S02]  /*0890*/  SGXT.U32 R21, R21, 0x2 ;  /* 0x000000021515781a */ /* 0x000fe40000000000 */
[----:B------:R-:W-:Y:S02]  /*08a0*/  LOP3.LUT R33, R20, 0x3fc, RZ, 0xc0, !PT ;  /* 0x000003fc14217812 */ /* 0x000fe400078ec0ff */
[----:B------:R-:W-:Y:S02]  /*08b0*/  LOP3.LUT R20, R21, 0x3fc, R20, 0xf8, !PT ;  /* 0x000003fc15147812 */ /* 0x000fe400078ef814 */
[----:B------:R-:W-:Y:S02]  /*08c0*/  LEA R22, R21, UR4, 0x2 ;  /* 0x0000000415167c11 */ /* 0x000fe4000f8e10ff */
[----:B-1----:R-:W-:Y:S02]  /*08d0*/  SHF.R.U32.HI R31, RZ, 0x6, R25 ;  /* 0x00000006ff1f7819 */ /* 0x002fe40000011619 */
[----:B------:R-:W-:Y:S01]  /*08e0*/  LOP3.LUT R25, R26, 0xfc, RZ, 0xc0, !PT ;  /* 0x000000fc1a197812 */ /* 0x000fe200078ec0ff */
[----:B------:R-:W-:Y:S01]  /*08f0*/  IMAD R36, R33, 0x4, R22 ;  /* 0x0000000421247824 */ /* 0x000fe200078e0216 */
[----:B------:R-:W-:Y:S01]  /*0900*/  BAR.SYNC.DEFER_BLOCKING 0x0 ;  /* 0x0000000000007b1d */ /* 0x000fe20000010000 */
[----:B------:R-:W-:-:S02]  /*0910*/  LEA R20, R20, UR4, 0x2 ;  /* 0x0000000414147c11 */ /* 0x000fc4000f8e10ff */
[----:B--2---:R-:W-:Y:S02]  /*0920*/  PRMT R29, R25, 0x6540, R24 ;  /* 0x00006540191d7816 */ /* 0x004fe40000000018 */
[----:B------:R-:W-:-:S04]  /*0930*/  LOP3.LUT R24, R33, 0x400, RZ, 0xfc, !PT ;  /* 0x0000040021187812 */ /* 0x000fc800078efcff */
[----:B------:R-:W-:-:S04]  /*0940*/  SHF.R.U32.HI R24, RZ, 0x6, R24 ;  /* 0x00000006ff187819 */ /* 0x000fc80000011618 */
[----:B------:R-:W-:Y:S02]  /*0950*/  LOP3.LUT R24, R24, 0x1c, RZ, 0xc0, !PT ;  /* 0x0000001c18187812 */ /* 0x000fe400078ec0ff */
[----:B------:R-:W-:Y:S01]  /*0960*/  SGXT.U32 R26, R31, 0x2 ;  /* 0x000000021f1a781a */ /* 0x000fe20000000000 */
[----:B------:R-:W-:Y:S04]  /*0970*/  LDS R20, [R20] ;  /* 0x0000000014147984 */ /* 0x000fe80000000800 */
[----:B------:R-:W-:Y:S04]  /*0980*/  LDS R21, [R36+0x4] ;  /* 0x0000040024157984 */ /* 0x000fe80000000800 */
[----:B------:R-:W-:Y:S04]  /*0990*/  LDS R22, [R36+0x8] ;  /* 0x0000080024167984 */ /* 0x000fe80000000800 */
[----:B------:R0:W1:Y:S01]  /*09a0*/  LDS R23, [R36+0xc] ;  /* 0x00000c0024177984 */ /* 0x0000620000000800 */
[----:B------:R-:W-:Y:S01]  /*09b0*/  VIADD R24, R24, UR4 ;  /* 0x0000000418187c36 */ /* 0x000fe20008000000 */
[----:B---3--:R-:W-:-:S03]  /*09c0*/  LOP3.LUT R30, R27, R26, RZ, 0xfc, !PT ;  /* 0x0000001a1b1e7212 */ /* 0x008fc600078efcff */
[----:B------:R-:W-:-:S05]  /*09d0*/  IMAD R27, R33, 0x4, R24 ;  /* 0x00000004211b7824 */ /* 0x000fca00078e0218 */
[----:B------:R-:W-:Y:S04]  /*09e0*/  LDS R24, [R27+0x1000] ;  /* 0x001000001b187984 */ /* 0x000fe80000000800 */
[----:B------:R-:W-:Y:S04]  /*09f0*/  LDS R25, [R27+0x1004] ;  /* 0x001004001b197984 */ /* 0x000fe80000000800 */
[----:B------:R-:W-:Y:S04]  /*0a00*/  LDS R26, [R27+0x1008] ;  /* 0x001008001b1a7984 */ /* 0x000fe80000000800 */
[----:B------:R-:W2:Y:S01]  /*0a10*/  LDS R27, [R27+0x100c] ;  /* 0x00100c001b1b7984 */ /* 0x000ea20000000800 */
[----:B------:R-:W-:-:S04]  /*0a20*/  ISETP.GE.AND P1, PT, R29, 0x400, PT ;  /* 0x000004001d00780c */ /* 0x000fc80003f26270 */
[C---:B------:R-:W-:Y:S01]  /*0a30*/  ISETP.LT.AND P5, PT, R30.reuse, 0x200, !P1 ;  /* 0x000002001e00780c */ /* 0x040fe20004fa1270 */
[----:B------:R-:W-:Y:S01]  /*0a40*/  IMAD R37, R30, 0x400, R29 ;  /* 0x000004001e257824 */ /* 0x000fe200078e021d */
[----:B------:R-:W-:-:S03]  /*0a50*/  LOP3.LUT R31, R33, 0x800, RZ, 0xfc, !PT ;  /* 0x00000800211f7812 */ /* 0x000fc600078efcff */
[----:B0-----:R-:W-:Y:S01]  /*0a60*/  IMAD.WIDE R36, R37, 0x4, R34 ;  /* 0x0000000425247825 */ /* 0x001fe200078e0222 */
[----:B------:R-:W-:Y:S02]  /*0a70*/  LOP3.LUT R32, R30, 0x4, RZ, 0xfc, !PT ;  /* 0x000000041e207812 */ /* 0x000fe400078efcff */
[----:B------:R-:W-:-:S05]  /*0a80*/  SHF.R.U32.HI R31, RZ, 0x6, R31 ;  /* 0x00000006ff1f7819 */ /* 0x000fca000001161f */
[----:B-1----:R0:W-:Y:S01]  /*0a90*/  @P5 STG.E.128 desc[UR6][R36.64], R20 ;  /* 0x0000001424005986 */ /* 0x0021e2000c101d06 */
[C---:B------:R-:W-:Y:S02]  /*0aa0*/  ISETP.LT.AND P5, PT, R32.reuse, 0x200, !P1 ;  /* 0x000002002000780c */ /* 0x040fe40004fa1270 */
[----:B0-----:R-:W-:Y:S01]  /*0ab0*/  LOP3.LUT R20, R31, 0x2c, RZ, 0xc0, !PT ;  /* 0x0000002c1f147812 */ /* 0x001fe200078ec0ff */
[----:B------:R-:W-:Y:S01]  /*0ac0*/  IMAD R31, R32, 0x400, R29 ;  /* 0x00000400201f7824 */ /* 0x000fe200078e021d */
[----:B------:R-:W-:-:S04]  /*0ad0*/  LOP3.LUT R32, R33, 0xc00, RZ, 0xfc, !PT ;  /* 0x00000c0021207812 */ /* 0x000fc800078efcff */
[----:B------:R-:W-:Y:S01]  /*0ae0*/  SHF.R.U32.HI R32, RZ, 0x6, R32 ;  /* 0x00000006ff207819 */ /* 0x000fe20000011620 */
[----:B------:R-:W-:-:S03]  /*0af0*/  VIADD R20, R20, UR4 ;  /* 0x0000000414147c36 */ /* 0x000fc60008000000 */
[----:B------:R-:W-:Y:S01]  /*0b00*/  LOP3.LUT R32, R32, 0x3c, RZ, 0xc0, !PT ;  /* 0x0000003c20207812 */ /* 0x000fe200078ec0ff */
[----:B------:R-:W-:-:S04]  /*0b10*/  IMAD.WIDE R36, R31, 0x4, R34 ;  /* 0x000000041f247825 */ /* 0x000fc800078e0222 */
[----:B------:R-:W-:Y:S01]  /*0b20*/  VIADD R32, R32, UR4 ;  /* 0x0000000420207c36 */ /* 0x000fe20008000000 */
[----:B--2---:R0:W-:Y:S01]  /*0b30*/  @P5 STG.E.128 desc[UR6][R36.64], R24 ;  /* 0x0000001824005986 */ /* 0x0041e2000c101d06 */
[----:B------:R-:W-:-:S05]  /*0b40*/  IMAD R31, R33, 0x4, R20 ;  /* 0x00000004211f7824 */ /* 0x000fca00078e0214 */
[----:B------:R-:W-:Y:S04]  /*0b50*/  LDS R20, [R31+0x2000] ;  /* 0x002000001f147984 */ /* 0x000fe80000000800 */
[----:B------:R-:W-:Y:S04]  /*0b60*/  LDS R21, [R31+0x2004] ;  /* 0x002004001f157984 */ /* 0x000fe80000000800 */
[----:B------:R-:W-:Y:S01]  /*0b70*/  LDS R22, [R31+0x2008] ;  /* 0x002008001f167984 */ /* 0x000fe20000000800 */
[----:B0-----:R-:W-:-:S03]  /*0b80*/  IMAD R27, R33, 0x4, R32 ;  /* 0x00000004211b7824 */ /* 0x001fc600078e0220 */
[----:B------:R0:W1:Y:S01]  /*0b90*/  LDS R23, [R31+0x200c] ;  /* 0x00200c001f177984 */ /* 0x0000620000000800 */
[----:B------:R-:W2:Y:S03]  /*0ba0*/  LDC.64 R36, c[0x0][0x228] ;  /* 0x00008a00ff247b82 */ /* 0x000ea60000000a00 */
[----:B------:R-:W-:Y:S04]  /*0bb0*/  LDS R24, [R27+0x3000] ;  /* 0x003000001b187984 */ /* 0x000fe80000000800 */
[----:B------:R-:W-:Y:S04]  /*0bc0*/  LDS R25, [R27+0x3004] ;  /* 0x003004001b197984 */ /* 0x000fe80000000800 */
[----:B------:R-:W-:Y:S04]  /*0bd0*/  LDS R26, [R27+0x3008] ;  /* 0x003008001b1a7984 */ /* 0x000fe80000000800 */
[----:B------:R-:W3:Y:S01]  /*0be0*/  LDS R27, [R27+0x300c] ;  /* 0x00300c001b1b7984 */ /* 0x000ee20000000800 */
[----:B------:R-:W-:-:S02]  /*0bf0*/  LOP3.LUT R32, R30, 0x8, RZ, 0xfc, !PT ;  /* 0x000000081e207812 */ /* 0x000fc400078efcff */
[----:B------:R-:W-:Y:S02]  /*0c00*/  LOP3.LUT R30, R30, 0xc, RZ, 0xfc, !PT ;  /* 0x0000000c1e1e7812 */ /* 0x000fe400078efcff */
[C---:B------:R-:W-:Y:S01]  /*0c10*/  ISETP.LT.AND P5, PT, R32.reuse, 0x200, !P1 ;  /* 0x000002002000780c */ /* 0x040fe20004fa1270 */
[--C-:B------:R-:W-:Y:S01]  /*0c20*/  IMAD R33, R32, 0x400, R29.reuse ;  /* 0x0000040020217824 */ /* 0x100fe200078e021d */
[C---:B------:R-:W-:Y:S01]  /*0c30*/  ISETP.LT.AND P1, PT, R30.reuse, 0x200, !P1 ;  /* 0x000002001e00780c */ /* 0x040fe20004f21270 */
[----:B------:R-:W-:Y:S02]  /*0c40*/  IMAD R29, R30, 0x400, R29 ;  /* 0x000004001e1d7824 */ /* 0x000fe400078e021d */
[----:B------:R-:W-:-:S04]  /*0c50*/  IMAD.WIDE R32, R33, 0x4, R34 ;  /* 0x0000000421207825 */ /* 0x000fc800078e0222 */
[----:B------:R-:W-:-:S04]  /*0c60*/  IMAD.WIDE R34, R29, 0x4, R34 ;  /* 0x000000041d227825 */ /* 0x000fc800078e0222 */
[----:B--2---:R-:W-:-:S04]  /*0c70*/  IMAD.WIDE R28, R28, 0x4, R36 ;  /* 0x000000041c1c7825 */ /* 0x004fc800078e0224 */
[--C-:B0-----:R-:W-:Y:S01]  /*0c80*/  IMAD.WIDE R30, R0, 0x4, R36.reuse ;  /* 0x00000004001e7825 */ /* 0x101fe200078e0224 */
[----:B-1----:R0:W-:Y:S04]  /*0c90*/  @P5 STG.E.128 desc[UR6][R32.64], R20 ;  /* 0x0000001420005986 */ /* 0x0021e8000c101d06 */
[----:B---3--:R1:W-:Y:S01]  /*0ca0*/  @P1 STG.E.128 desc[UR6][R34.64], R24 ;  /* 0x0000001822001986 */ /* 0x0083e2000c101d06 */
[----:B0-----:R-:W-:-:S03]  /*0cb0*/  IMAD.WIDE R32, R2, 0x4, R36 ;  /* 0x0000000402207825 */ /* 0x001fc600078e0224 */
[----:B------:R1:W-:Y:S04]  /*0cc0*/  @P0 STG.E.128 desc[UR6][R28.64], R16 ;  /* 0x000000101c000986 */ /* 0x0003e8000c101d06 */
[----:B------:R1:W-:Y:S01]  /*0cd0*/  @P4 STG.E.128 desc[UR6][R30.64], R8 ;  /* 0x000000081e004986 */ /* 0x0003e2000c101d06 */
[----:B------:R-:W-:-:S03]  /*0ce0*/  IMAD.WIDE R36, R3, 0x4, R36 ;  /* 0x0000000403247825 */ /* 0x000fc600078e0224 */
[----:B------:R1:W-:Y:S01]  /*0cf0*/  @P3 STG.E.128 desc[UR6][R32.64], R12 ;  /* 0x0000000c20003986 */ /* 0x0003e2000c101d06 */
[----:B------:R-:W-:Y:S05]  /*0d00*/  @!P2 EXIT ;  /* 0x000000000000a94d */ /* 0x000fea0003800000 */
[----:B------:R-:W-:Y:S01]  /*0d10*/  STG.E.128 desc[UR6][R36.64], R4 ;  /* 0x0000000424007986 */ /* 0x000fe2000c101d06 */
[----:B------:R-:W-:Y:S05]  /*0d20*/  EXIT ;  /* 0x000000000000794d */ /* 0x000fea0003800000 */
.L_x_0:
[----:B------:R-:W-:-:S00]  /*0d30*/  BRA `(.L_x_0) ;  /* 0xfffffffc00fc7947 */ /* 0x000fc0000383ffff */
[----:B------:R-:W-:-:S00]  /*0d40*/  NOP ;  /* 0x0000000000007918 */ /* 0x000fc00000000000 */
        /* <DEDUP_REMOVED lines=11> */
.L_x_1:


//--------------------- .nv.shared.triton_poi_fused_convolution_max_pool2d_with_indices_relu_7 --------------------------
	.section	.nv.shared.triton_poi_fused_convolution_max_pool2d_with_indices_relu_7,"aw",@nobits
	.sectionflags	@""
	.align	16
	.zero		1024


//--------------------- .nv.constant0.triton_poi_fused_convolution_max_pool2d_with_indices_relu_7 --------------------------
	.section	.nv.constant0.triton_poi_fused_convolution_max_pool2d_with_indices_relu_7,"a",@progbits
	.sectionflags	@""
	.align	4
.nv.constant0.triton_poi_fused_convolution_max_pool2d_with_indices_relu_7:
	.zero		568
